	.headerflags	@"EF_CUDA_TEXMODE_UNIFIED EF_CUDA_64BIT_ADDRESS EF_CUDA_ACCELERATORS EF_CUDA_SM90 EF_CUDA_VIRTUAL_SM(EF_CUDA_SM90)"
	.elftype	@"ET_EXEC"


//--------------------- .nv.info                  --------------------------
	.section	.nv.info,"",@"SHT_CUDA_INFO"
	.align	4


	//----- nvinfo : EIATTR_REGCOUNT
	.align		4
        /*0000*/ 	.byte	0x04, 0x2f
        /*0002*/ 	.short	(.L_3 - .L_2)
	.align		4
.L_2:
        /*0004*/ 	.word	index@(triton_poi_fused__native_batch_norm_legit_no_training_add_10)
        /*0008*/ 	.word	0x00000017


	//----- nvinfo : EIATTR_MIN_STACK_SIZE
	.align		4
.L_3:
        /*000c*/ 	.byte	0x04, 0x12
        /*000e*/ 	.short	(.L_5 - .L_4)
	.align		4
.L_4:
        /*0010*/ 	.word	index@(triton_poi_fused__native_batch_norm_legit_no_training_add_10)
        /*0014*/ 	.word	0x00000000


	//----- nvinfo : EIATTR_FRAME_SIZE
	.align		4
.L_5:
        /*0018*/ 	.byte	0x04, 0x11
        /*001a*/ 	.short	(.L_7 - .L_6)
	.align		4
.L_6:
        /*001c*/ 	.word	index@(triton_poi_fused__native_batch_norm_legit_no_training_add_10)
        /*0020*/ 	.word	0x00000000


	//----- nvinfo : EIATTR_MIN_STACK_SIZE
	.align		4
.L_7:
        /*0024*/ 	.byte	0x04, 0x12
        /*0026*/ 	.short	(.L_9 - .L_8)
	.align		4
.L_8:
        /*0028*/ 	.word	index@(triton_poi_fused__native_batch_norm_legit_no_training_add_10)
        /*002c*/ 	.word	0x00000000
.L_9:


//--------------------- .nv.info.triton_poi_fused__native_batch_norm_legit_no_training_add_10 --------------------------
	.section	.nv.info.triton_poi_fused__native_batch_norm_legit_no_training_add_10,"",@"SHT_CUDA_INFO"
	.sectionflags	@""
	.align	4


	//----- nvinfo : EIATTR_CUDA_API_VERSION
	.align		4
        /*0000*/ 	.byte	0x04, 0x37
        /*0002*/ 	.short	(.L_11 - .L_10)
.L_10:
        /*0004*/ 	.word	0x0000007c


	//----- nvinfo : EIATTR_KPARAM_INFO
	.align		4
.L_11:
        /*0008*/ 	.byte	0x04, 0x17
        /*000a*/ 	.short	(.L_13 - .L_12)
.L_12:
        /*000c*/ 	.word	0x00000000
        /*0010*/ 	.short	0x0007
        /*0012*/ 	.short	0x0038
        /*0014*/ 	.byte	0x00, 0xf0, 0x11, 0x00


	//----- nvinfo : EIATTR_KPARAM_INFO
	.align		4
.L_13:
        /*0018*/ 	.byte	0x04, 0x17
        /*001a*/ 	.short	(.L_15 - .L_14)
.L_14:
        /*001c*/ 	.word	0x00000000
        /*0020*/ 	.short	0x0006
        /*0022*/ 	.short	0x0030
        /*0024*/ 	.byte	0x00, 0xf4, 0x21, 0x00


	//----- nvinfo : EIATTR_KPARAM_INFO
	.align		4
.L_15:
        /*0028*/ 	.byte	0x04, 0x17
        /*002a*/ 	.short	(.L_17 - .L_16)
.L_16:
        /*002c*/ 	.word	0x00000000
        /*0030*/ 	.short	0x0005
        /*0032*/ 	.short	0x0028
        /*0034*/ 	.byte	0x00, 0xf4, 0x21, 0x00


	//----- nvinfo : EIATTR_KPARAM_INFO
	.align		4
.L_17:
        /*0038*/ 	.byte	0x04, 0x17
        /*003a*/ 	.short	(.L_19 - .L_18)
.L_18:
        /*003c*/ 	.word	0x00000000
        /*0040*/ 	.short	0x0004
        /*0042*/ 	.short	0x0020
        /*0044*/ 	.byte	0x00, 0xf4, 0x21, 0x00


	//----- nvinfo : EIATTR_KPARAM_INFO
	.align		4
.L_19:
        /*0048*/ 	.byte	0x04, 0x17
        /*004a*/ 	.short	(.L_21 - .L_20)
.L_20:
        /*004c*/ 	.word	0x00000000
        /*0050*/ 	.short	0x0003
        /*0052*/ 	.short	0x0018
        /*0054*/ 	.byte	0x00, 0xf4, 0x21, 0x00


	//----- nvinfo : EIATTR_KPARAM_INFO
	.align		4
.L_21:
        /*0058*/ 	.byte	0x04, 0x17
        /*005a*/ 	.short	(.L_23 - .L_22)
.L_22:
        /*005c*/ 	.word	0x00000000
        /*0060*/ 	.short	0x0002
        /*0062*/ 	.short	0x0010
        /*0064*/ 	.byte	0x00, 0xf4, 0x21, 0x00


	//----- nvinfo : EIATTR_KPARAM_INFO
	.align		4
.L_23:
        /*0068*/ 	.byte	0x04, 0x17
        /*006a*/ 	.short	(.L_25 - .L_24)
.L_24:
        /*006c*/ 	.word	0x00000000
        /*0070*/ 	.short	0x0001
        /*0072*/ 	.short	0x0008
        /*0074*/ 	.byte	0x00, 0xf4, 0x21, 0x00


	//----- nvinfo : EIATTR_KPARAM_INFO
	.align		4
.L_25:
        /*0078*/ 	.byte	0x04, 0x17
        /*007a*/ 	.short	(.L_27 - .L_26)
.L_26:
        /*007c*/ 	.word	0x00000000
        /*0080*/ 	.short	0x0000
        /*0082*/ 	.short	0x0000
        /*0084*/ 	.byte	0x00, 0xf4, 0x21, 0x00


	//----- nvinfo : EIATTR_SPARSE_MMA_MASK
	.align		4
.L_27:
        /*0088*/ 	.byte	0x03, 0x50
        /*008a*/ 	.short	0x0000


	//----- nvinfo : EIATTR_MAXREG_COUNT
	.align		4
        /*008c*/ 	.byte	0x03, 0x1b
        /*008e*/ 	.short	0x00ff


	//----- nvinfo : EIATTR_EXIT_INSTR_OFFSETS
	.align		4
        /*0090*/ 	.byte	0x04, 0x1c
        /*0092*/ 	.short	(.L_29 - .L_28)


	//   ....[0]....
.L_28:
        /*0094*/ 	.word	0x000003e0


	//----- nvinfo : EIATTR_REQNTID
	.align		4
.L_29:
        /*0098*/ 	.byte	0x04, 0x10
        /*009a*/ 	.short	(.L_31 - .L_30)
.L_30:
        /*009c*/ 	.word	0x00000080
        /*00a0*/ 	.word	0x00000001
        /*00a4*/ 	.word	0x00000001


	//----- nvinfo : EIATTR_CBANK_PARAM_SIZE
	.align		4
.L_31:
        /*00a8*/ 	.byte	0x03, 0x19
        /*00aa*/ 	.short	0x003c


	//----- nvinfo : EIATTR_PARAM_CBANK
	.align		4
        /*00ac*/ 	.byte	0x04, 0x0a
        /*00ae*/ 	.short	(.L_33 - .L_32)
	.align		4
.L_32:
        /*00b0*/ 	.word	index@(.nv.constant0.triton_poi_fused__native_batch_norm_legit_no_training_add_10)
        /*00b4*/ 	.short	0x0210
        /*00b6*/ 	.short	0x003c


	//----- nvinfo : EIATTR_SW_WAR
	.align		4
.L_33:
        /*00b8*/ 	.byte	0x04, 0x36
        /*00ba*/ 	.short	(.L_35 - .L_34)
.L_34:
        /*00bc*/ 	.word	0x00000008
.L_35:


//--------------------- .nv.callgraph             --------------------------
	.section	.nv.callgraph,"",@"SHT_CUDA_CALLGRAPH"
	.align	4
	.sectionentsize	8
	.align		4
        /*0000*/ 	.word	0x00000000
	.align		4
        /*0004*/ 	.word	0xffffffff
	.align		4
        /*0008*/ 	.word	0x00000000
	.align		4
        /*000c*/ 	.word	0xfffffffe
	.align		4
        /*0010*/ 	.word	0x00000000
	.align		4
        /*0014*/ 	.word	0xfffffffd
	.align		4
        /*0018*/ 	.word	0x00000000
	.align		4
        /*001c*/ 	.word	0xfffffffc


//--------------------- .nv.constant4             --------------------------
	.section	.nv.constant4,"a",@progbits
	.align	8
	.align		8
.nv.constant4:
        /*0000*/ 	.dword	_$_str
	.align		8
        /*0008*/ 	.dword	_$_str_$_2


//--------------------- .text.triton_poi_fused__native_batch_norm_legit_no_training_add_10 --------------------------
	.section	.text.triton_poi_fused__native_batch_norm_legit_no_training_add_10,"ax",@progbits
	.align	128
        .global         triton_poi_fused__native_batch_norm_legit_no_training_add_10
        .type           triton_poi_fused__native_batch_norm_legit_no_training_add_10,@function
        .size           triton_poi_fused__native_batch_norm_legit_no_training_add_10,(.L_x_1 - triton_poi_fused__native_batch_norm_legit_no_training_add_10)
        .other          triton_poi_fused__native_batch_norm_legit_no_training_add_10,@"STO_CUDA_ENTRY STV_DEFAULT"
triton_poi_fused__native_batch_norm_legit_no_training_add_10:
.text.triton_poi_fused__native_batch_norm_legit_no_training_add_10:
[----:B------:R-:W-:Y:S01]  /*0000*/  LDC R1, c[0x0][0x28] ;  /* 0x00000a00ff017b82 */ /* 0x000fe20000000800 */
[----:B------:R-:W1:Y:S07]  /*0010*/  S2R R0, SR_TID.X ;  /* 0x0000000000007919 */ /* 0x000e6e0000002100 */
[----:B------:R-:W2:Y:S01]  /*0020*/  LDC.64 R10, c[0x0][0x220] ;  /* 0x00008800ff0a7b82 */ /* 0x000ea20000000a00 */
[----:B------:R-:W-:Y:S01]  /*0030*/  ULDC.64 UR4, c[0x0][0x208] ;  /* 0x0000820000047ab9 */ /* 0x000fe20000000a00 */
[----:B------:R-:W3:Y:S06]  /*0040*/  S2R R5, SR_CTAID.X ;  /* 0x0000000000057919 */ /* 0x000eec0000002500 */
[----:B------:R-:W4:Y:S08]  /*0050*/  LDC.64 R12, c[0x0][0x218] ;  /* 0x00008600ff0c7b82 */ /* 0x000f300000000a00 */
[----:B------:R-:W5:Y:S08]  /*0060*/  LDC.64 R16, c[0x0][0x228] ;  /* 0x00008a00ff107b82 */ /* 0x000f700000000a00 */
[----:B------:R-:W4:Y:S01]  /*0070*/  LDC.64 R18, c[0x0][0x230] ;  /* 0x00008c00ff127b82 */ /* 0x000f220000000a00 */
[----:B-1----:R-:W-:-:S07]  /*0080*/  SHF.L.U32 R0, R0, 0x2, RZ ;  /* 0x0000000200007819 */ /* 0x002fce00000006ff */
[----:B------:R-:W1:Y:S01]  /*0090*/  LDC.64 R8, c[0x0][0x238] ;  /* 0x00008e00ff087b82 */ /* 0x000e620000000a00 */
[----:B---3--:R-:W-:Y:S02]  /*00a0*/  SHF.R.S32.HI R3, RZ, 0x16, R5 ;  /* 0x00000016ff037819 */ /* 0x008fe40000011405 */
[----:B------:R-:W-:Y:S02]  /*00b0*/  LOP3.LUT R0, R0, 0x1fc, RZ, 0xc0, !PT ;  /* 0x000001fc00007812 */ /* 0x000fe400078ec0ff */
[----:B------:R-:W-:Y:S02]  /*00c0*/  SGXT R3, R3, 0x1 ;  /* 0x000000010303781a */ /* 0x000fe40000000200 */
[----:B------:R-:W-:Y:S02]  /*00d0*/  LEA R0, R5, R0, 0x9 ;  /* 0x0000000005007211 */ /* 0x000fe400078e48ff */
[----:B------:R-:W3:Y:S02]  /*00e0*/  LDC.64 R4, c[0x0][0x210] ;  /* 0x00008400ff047b82 */ /* 0x000ee40000000a00 */
[----:B------:R-:W-:-:S04]  /*00f0*/  LEA.HI R3, R3, R0, RZ, 0x8 ;  /* 0x0000000003037211 */ /* 0x000fc800078f40ff */
[----:B------:R-:W-:-:S04]  /*0100*/  SHF.R.S32.HI R3, RZ, 0x8, R3 ;  /* 0x00000008ff037819 */ /* 0x000fc80000011403 */
[----:B------:R-:W-:-:S04]  /*0110*/  LEA.HI R2, R3, R3, RZ, 0x6 ;  /* 0x0000000303027211 */ /* 0x000fc800078f30ff */
[----:B------:R-:W-:-:S04]  /*0120*/  LOP3.LUT R2, R2, 0xffffffc0, RZ, 0xc0, !PT ;  /* 0xffffffc002027812 */ /* 0x000fc800078ec0ff */
[----:B------:R-:W-:-:S05]  /*0130*/  IADD3 R15, R3, -R2, RZ ;  /* 0x80000002030f7210 */ /* 0x000fca0007ffe0ff */
[----:B--2---:R-:W-:-:S05]  /*0140*/  IMAD.WIDE R10, R15, 0x4, R10 ;  /* 0x000000040f0a7825 */ /* 0x004fca00078e020a */
[----:B------:R-:W2:Y:S01]  /*0150*/  LDG.E.EL R2, desc[UR4][R10.64] ;  /* 0x000000040a027981 */ /* 0x000ea2000c2e1900 */
[----:B---3--:R-:W-:-:S04]  /*0160*/  IMAD.WIDE R4, R0, 0x4, R4 ;  /* 0x0000000400047825 */ /* 0x008fc800078e0204 */
[C---:B----4-:R-:W-:Y:S02]  /*0170*/  IMAD.WIDE R12, R15.reuse, 0x4, R12 ;  /* 0x000000040f0c7825 */ /* 0x050fe400078e020c */
[----:B------:R-:W3:Y:S04]  /*0180*/  LDG.E.128 R4, desc[UR4][R4.64] ;  /* 0x0000000404047981 */ /* 0x000ee8000c1e1d00 */
[----:B------:R4:W3:Y:S01]  /*0190*/  LDG.E.EL R3, desc[UR4][R12.64] ;  /* 0x000000040c037981 */ /* 0x0008e2000c2e1900 */
[----:B-----5:R-:W-:-:S04]  /*01a0*/  IMAD.WIDE R16, R15, 0x4, R16 ;  /* 0x000000040f107825 */ /* 0x020fc800078e0210 */
[----:B0-----:R-:W-:Y:S01]  /*01b0*/  IMAD.WIDE R18, R15, 0x4, R18 ;  /* 0x000000040f127825 */ /* 0x001fe200078e0212 */
[----:B------:R0:W5:Y:S03]  /*01c0*/  LDG.E.EL R14, desc[UR4][R16.64] ;  /* 0x00000004100e7981 */ /* 0x000166000c2e1900 */
[C---:B-1----:R-:W-:Y:S01]  /*01d0*/  IMAD.WIDE R8, R0.reuse, 0x4, R8 ;  /* 0x0000000400087825 */ /* 0x042fe200078e0208 */
[----:B------:R-:W5:Y:S01]  /*01e0*/  LDG.E.EL R15, desc[UR4][R18.64] ;  /* 0x00000004120f7981 */ /* 0x000f62000c2e1900 */
[----:B----4-:R-:W1:Y:S04]  /*01f0*/  LDC.64 R12, c[0x0][0x240] ;  /* 0x00009000ff0c7b82 */ /* 0x010e680000000a00 */
[----:B------:R-:W4:Y:S01]  /*0200*/  LDG.E.128 R8, desc[UR4][R8.64] ;  /* 0x0000000408087981 */ /* 0x000f22000c1e1d00 */
[----:B0-----:R-:W-:Y:S01]  /*0210*/  HFMA2.MMA R17, -RZ, RZ, 1.625, 0 ;  /* 0x3e800000ff117435 */ /* 0x001fe200000001ff */
[----:B-1----:R-:W-:-:S04]  /*0220*/  IMAD.WIDE R12, R0, 0x4, R12 ;  /* 0x00000004000c7825 */ /* 0x002fc800078e020c */
[----:B--2---:R-:W-:-:S04]  /*0230*/  FADD R2, R2, 9.9999997473787516356e-06 ;  /* 0x3727c5ac02027421 */ /* 0x004fc80000000000 */
[----:B------:R-:W0:Y:S02]  /*0240*/  MUFU.SQRT R20, R2 ;  /* 0x0000000200147308 */ /* 0x000e240000002000 */
[C---:B0-----:R-:W-:Y:S02]  /*0250*/  FSETP.GT.AND P0, PT, R20.reuse, 8.50705917302346158658e+37, PT ;  /* 0x7e8000001400780b */ /* 0x041fe40003f04000 */
[----:B------:R-:W-:-:S11]  /*0260*/  FSETP.GEU.AND P1, PT, R20, 1.175494350822287508e-38, PT ;  /* 0x008000001400780b */ /* 0x000fd60003f2e000 */
[----:B------:R-:W-:-:S04]  /*0270*/  @P0 FMUL R20, R20, 0.25 ;  /* 0x3e80000014140820 */ /* 0x000fc80000400000 */
[----:B------:R-:W-:-:S06]  /*0280*/  @!P1 FMUL R20, R20, 16777216 ;  /* 0x4b80000014149820 */ /* 0x000fcc0000400000 */
[----:B------:R-:W0:Y:S01]  /*0290*/  MUFU.RCP R20, R20 ;  /* 0x0000001400147308 */ /* 0x000e220000001000 */
[----:B------:R-:W-:Y:S01]  /*02a0*/  FSEL R17, R17, 1, P0 ;  /* 0x3f80000011117808 */ /* 0x000fe20000000000 */
[----:B---3--:R-:W-:-:S04]  /*02b0*/  FADD R4, R4, -R3 ;  /* 0x8000000304047221 */ /* 0x008fc80000000000 */
[----:B------:R-:W-:Y:S01]  /*02c0*/  @!P1 FMUL R17, R17, 16777216 ;  /* 0x4b80000011119820 */ /* 0x000fe20000400000 */
[--C-:B------:R-:W-:Y:S01]  /*02d0*/  FADD R5, R5, -R3.reuse ;  /* 0x8000000305057221 */ /* 0x100fe20000000000 */
[--C-:B------:R-:W-:Y:S01]  /*02e0*/  FADD R6, R6, -R3.reuse ;  /* 0x8000000306067221 */ /* 0x100fe20000000000 */
[----:B------:R-:W-:Y:S01]  /*02f0*/  FADD R7, R7, -R3 ;  /* 0x8000000307077221 */ /* 0x000fe20000000000 */
[----:B0-----:R-:W-:-:S04]  /*0300*/  FMUL R17, R20, R17 ;  /* 0x0000001114117220 */ /* 0x001fc80000400000 */
[-C--:B------:R-:W-:Y:S01]  /*0310*/  FMUL R4, R4, R17.reuse ;  /* 0x0000001104047220 */ /* 0x080fe20000400000 */
[-C--:B------:R-:W-:Y:S01]  /*0320*/  FMUL R2, R5, R17.reuse ;  /* 0x0000001105027220 */ /* 0x080fe20000400000 */
[-C--:B------:R-:W-:Y:S01]  /*0330*/  FMUL R6, R6, R17.reuse ;  /* 0x0000001106067220 */ /* 0x080fe20000400000 */
[----:B------:R-:W-:Y:S01]  /*0340*/  FMUL R16, R7, R17 ;  /* 0x0000001107107220 */ /* 0x000fe20000400000 */
[C-C-:B-----5:R-:W-:Y:S01]  /*0350*/  FFMA R3, R14.reuse, R4, R15.reuse ;  /* 0x000000040e037223 */ /* 0x160fe2000000000f */
[C-C-:B------:R-:W-:Y:S01]  /*0360*/  FFMA R2, R14.reuse, R2, R15.reuse ;  /* 0x000000020e027223 */ /* 0x140fe2000000000f */
[C-C-:B------:R-:W-:Y:S01]  /*0370*/  FFMA R5, R14.reuse, R6, R15.reuse ;  /* 0x000000060e057223 */ /* 0x140fe2000000000f */
[----:B------:R-:W-:Y:S01]  /*0380*/  FFMA R16, R14, R16, R15 ;  /* 0x000000100e107223 */ /* 0x000fe2000000000f */
[----:B----4-:R-:W-:Y:S01]  /*0390*/  FADD R8, R8, R3 ;  /* 0x0000000308087221 */ /* 0x010fe20000000000 */
[----:B------:R-:W-:Y:S01]  /*03a0*/  FADD R9, R9, R2 ;  /* 0x0000000209097221 */ /* 0x000fe20000000000 */
[----:B------:R-:W-:Y:S01]  /*03b0*/  FADD R10, R10, R5 ;  /* 0x000000050a0a7221 */ /* 0x000fe20000000000 */
[----:B------:R-:W-:-:S05]  /*03c0*/  FADD R11, R11, R16 ;  /* 0x000000100b0b7221 */ /* 0x000fca0000000000 */
[----:B------:R-:W-:Y:S01]  /*03d0*/  STG.E.128 desc[UR4][R12.64], R8 ;  /* 0x000000080c007986 */ /* 0x000fe2000c101d04 */
[----:B------:R-:W-:Y:S05]  /*03e0*/  EXIT ;  /* 0x000000000000794d */ /* 0x000fea0003800000 */
.L_x_0:
[----:B------:R-:W-:-:S00]  /*03f0*/  BRA `(.L_x_0) ;  /* 0xfffffffc00fc7947 */ /* 0x000fc0000383ffff */
[----:B------:R-:W-:-:S00]  /*0400*/  NOP ;  /* 0x0000000000007918 */ /* 0x000fc00000000000 */
[----:B------:R-:W-:-:S00]  /*0410*/  NOP ;  /* 0x0000000000007918 */ /* 0x000fc00000000000 */
[----:B------:R-:W-:-:S00]  /*0420*/  NOP ;  /* 0x0000000000007918 */ /* 0x000fc00000000000 */
[----:B------:R-:W-:-:S00]  /*0430*/  NOP ;  /* 0x0000000000007918 */ /* 0x000fc00000000000 */
[----:B------:R-:W-:-:S00]  /*0440*/  NOP ;  /* 0x0000000000007918 */ /* 0x000fc00000000000 */
[----:B------:R-:W-:-:S00]  /*0450*/  NOP ;  /* 0x0000000000007918 */ /* 0x000fc00000000000 */
[----:B------:R-:W-:-:S00]  /*0460*/  NOP ;  /* 0x0000000000007918 */ /* 0x000fc00000000000 */
[----:B------:R-:W-:-:S00]  /*0470*/  NOP ;  /* 0x0000000000007918 */ /* 0x000fc00000000000 */
.L_x_1:


//--------------------- .nv.global.init           --------------------------
	.section	.nv.global.init,"aw",@progbits
.nv.global.init:
	.type		_$_str,@object
	.size		_$_str,(_$_str_$_2 - _$_str)
_$_str:
        /*0000*/ 	.byte	0x5f, 0x5f, 0x43, 0x55, 0x44, 0x41, 0x5f, 0x46, 0x54, 0x5a, 0x00
	.type		_$_str_$_2,@object
	.size		_$_str_$_2,(.L_1 - _$_str_$_2)
_$_str_$_2:
        /*000b*/ 	.byte	0x5f, 0x5f, 0x43, 0x55, 0x44, 0x41, 0x5f, 0x50, 0x52, 0x45, 0x43, 0x5f, 0x53, 0x51, 0x52, 0x54
        /*001b*/ 	.byte	0x00
.L_1:


//--------------------- .nv.constant0.triton_poi_fused__native_batch_norm_legit_no_training_add_10 --------------------------
	.section	.nv.constant0.triton_poi_fused__native_batch_norm_legit_no_training_add_10,"a",@progbits
	.sectionflags	@""
	.align	4
.nv.constant0.triton_poi_fused__native_batch_norm_legit_no_training_add_10:
	.zero		588
